//
// Generated by NVIDIA NVVM Compiler
//
// Compiler Build ID: CL-36424714
// Cuda compilation tools, release 13.0, V13.0.88
// Based on NVVM 20.0.0
//

.version 9.0
.target sm_100
.address_size 64

	// .globl	default_function_kernel

.visible .entry default_function_kernel(
	.param .u64 .ptr .align 1 default_function_kernel_param_0,
	.param .u64 .ptr .align 1 default_function_kernel_param_1
)
.maxntid 64
{
	.reg .b16 	%rs<4>;
	.reg .b32 	%r<21>;
	.reg .b32 	%f<2>;
	.reg .b64 	%rd<9>;

	ld.param.u64 	%rd1, [default_function_kernel_param_0];
	ld.param.u64 	%rd2, [default_function_kernel_param_1];
	cvta.to.global.u64 	%rd3, %rd2;
	cvta.to.global.u64 	%rd4, %rd1;
	mov.u32 	%r1, %ctaid.x;
	mul.hi.u32 	%r2, %r1, -2004318071;
	shr.u32 	%r3, %r2, 3;
	mul.lo.s32 	%r4, %r3, 15;
	sub.s32 	%r5, %r1, %r4;
	shl.b32 	%r6, %r5, 2;
	mov.u32 	%r7, %tid.x;
	shr.u32 	%r8, %r7, 4;
	or.b32  	%r9, %r6, %r8;
	cvt.u16.u32 	%rs1, %r9;
	mul.lo.s16 	%rs2, %rs1, 43;
	shr.u16 	%rs3, %rs2, 8;
	mul.wide.u16 	%r10, %rs3, 24;
	shl.b32 	%r11, %r1, 4;
	add.s32 	%r12, %r11, %r7;
	mul.hi.u32 	%r13, %r12, 715827883;
	shr.u32 	%r14, %r13, 3;
	mul.lo.s32 	%r15, %r14, 48;
	sub.s32 	%r16, %r12, %r15;
	shr.u32 	%r17, %r16, 1;
	mad.lo.s32 	%r18, %r3, 240, %r17;
	add.s32 	%r19, %r18, %r10;
	mul.wide.u32 	%rd5, %r19, 4;
	add.s64 	%rd6, %rd4, %rd5;
	ld.global.nc.f32 	%f1, [%rd6];
	mad.lo.s32 	%r20, %r1, 48, %r12;
	mul.wide.u32 	%rd7, %r20, 4;
	add.s64 	%rd8, %rd3, %rd7;
	st.global.f32 	[%rd8], %f1;
	ret;

}


// ===== COMPILED SASS (sm_100) =====

	.target	sm_100

	.elftype	@"ET_EXEC"


//--------------------- .note.nv.tkinfo           --------------------------
	.section	.note.nv.tkinfo,"",@"SHT_NOTE"
	.sectionflags	@"SHF_NOTE_NV_TKINFO"
	.tkinfo
        /*0018*/ 	.word	0x00000002
        /*0030*/ 	.string	""
        /*0030*/ 	.string	"ptxas"
        /*0030*/ 	.string	"Cuda compilation tools, release 13.0, V13.0.88"
        /*0030*/ 	.string	"Build cuda_13.0.r13.0/compiler.36424714_0"
        /*0030*/ 	.string	"-arch sm_100 -m 64 "



//--------------------- .note.nv.cuinfo           --------------------------
	.section	.note.nv.cuinfo,"",@"SHT_NOTE"
	.sectionflags	@"SHF_NOTE_NV_CUINFO"
        /*0018*/ 	.short	0x0002
        /*001a*/ 	.short	0x0064
        /*001c*/ 	.short	0x0082
	.zero		2


//--------------------- .nv.info                  --------------------------
	.section	.nv.info,"",@"SHT_CUDA_INFO"
	.align	4


	//----- nvinfo : EIATTR_REGCOUNT
	.align		4
        /*0000*/ 	.byte	0x04, 0x2f
        /*0002*/ 	.short	(.L_1 - .L_0)
	.align		4
.L_0:
        /*0004*/ 	.word	index@(default_function_kernel)
        /*0008*/ 	.word	0x0000000c


	//----- nvinfo : EIATTR_FRAME_SIZE
	.align		4
.L_1:
        /*000c*/ 	.byte	0x04, 0x11
        /*000e*/ 	.short	(.L_3 - .L_2)
	.align		4
.L_2:
        /*0010*/ 	.word	index@(default_function_kernel)
        /*0014*/ 	.word	0x00000000


	//----- nvinfo : EIATTR_MIN_STACK_SIZE
	.align		4
.L_3:
        /*0018*/ 	.byte	0x04, 0x12
        /*001a*/ 	.short	(.L_5 - .L_4)
	.align		4
.L_4:
        /*001c*/ 	.word	index@(default_function_kernel)
        /*0020*/ 	.word	0x00000000
.L_5:


//--------------------- .nv.compat                --------------------------
	.section	.nv.compat,"",@"SHT_CUDA_COMPAT_INFO"
	.align	4
        /*0000*/ 	.byte	0x02, 0x09, 0x00, 0x00, 0x02, 0x02, 0x01, 0x00, 0x02, 0x05, 0x05, 0x00, 0x03, 0x07, 0x01, 0x01
        /*0010*/ 	.byte	0x02, 0x03, 0x00, 0x00, 0x02, 0x06, 0x01, 0x00, 0x04, 0x0b, 0x08, 0x00, 0x09, 0x00, 0x00, 0x00
        /*0020*/ 	.byte	0x00, 0x00, 0x00, 0x00


//--------------------- .nv.info.default_function_kernel --------------------------
	.section	.nv.info.default_function_kernel,"",@"SHT_CUDA_INFO"
	.sectionflags	@""
	.align	4


	//----- nvinfo : EIATTR_CUDA_API_VERSION
	.align		4
        /*0000*/ 	.byte	0x04, 0x37
        /*0002*/ 	.short	(.L_7 - .L_6)
.L_6:
        /*0004*/ 	.word	0x00000082


	//----- nvinfo : EIATTR_KPARAM_INFO
	.align		4
.L_7:
        /*0008*/ 	.byte	0x04, 0x17
        /*000a*/ 	.short	(.L_9 - .L_8)
.L_8:
        /*000c*/ 	.word	0x00000000
        /*0010*/ 	.short	0x0001
        /*0012*/ 	.short	0x0008
        /*0014*/ 	.byte	0x00, 0xf5, 0x21, 0x00


	//----- nvinfo : EIATTR_KPARAM_INFO
	.align		4
.L_9:
        /*0018*/ 	.byte	0x04, 0x17
        /*001a*/ 	.short	(.L_11 - .L_10)
.L_10:
        /*001c*/ 	.word	0x00000000
        /*0020*/ 	.short	0x0000
        /*0022*/ 	.short	0x0000
        /*0024*/ 	.byte	0x00, 0xf5, 0x21, 0x00


	//----- nvinfo : EIATTR_SPARSE_MMA_MASK
	.align		4
.L_11:
        /*0028*/ 	.byte	0x03, 0x50
        /*002a*/ 	.short	0x0000


	//----- nvinfo : EIATTR_MAXREG_COUNT
	.align		4
        /*002c*/ 	.byte	0x03, 0x1b
        /*002e*/ 	.short	0x00ff


	//----- nvinfo : EIATTR_MERCURY_ISA_VERSION
	.align		4
        /*0030*/ 	.byte	0x03, 0x5f
        /*0032*/ 	.short	0x0101


	//----- nvinfo : EIATTR_VRC_CTA_INIT_COUNT
	.align		4
        /*0034*/ 	.byte	0x02, 0x4a
	.zero		1
	.zero		1


	//----- nvinfo : EIATTR_EXIT_INSTR_OFFSETS
	.align		4
        /*0038*/ 	.byte	0x04, 0x1c
        /*003a*/ 	.short	(.L_13 - .L_12)


	//   ....[0]....
.L_12:
        /*003c*/ 	.word	0x000001d0


	//----- nvinfo : EIATTR_MAX_THREADS
	.align		4
.L_13:
        /*0040*/ 	.byte	0x04, 0x05
        /*0042*/ 	.short	(.L_15 - .L_14)
.L_14:
        /*0044*/ 	.word	0x00000040
        /*0048*/ 	.word	0x00000001
        /*004c*/ 	.word	0x00000001


	//----- nvinfo : EIATTR_CBANK_PARAM_SIZE
	.align		4
.L_15:
        /*0050*/ 	.byte	0x03, 0x19
        /*0052*/ 	.short	0x0010


	//----- nvinfo : EIATTR_PARAM_CBANK
	.align		4
        /*0054*/ 	.byte	0x04, 0x0a
        /*0056*/ 	.short	(.L_17 - .L_16)
	.align		4
.L_16:
        /*0058*/ 	.word	index@(.nv.constant0.default_function_kernel)
        /*005c*/ 	.short	0x0380
        /*005e*/ 	.short	0x0010


	//----- nvinfo : EIATTR_SW_WAR
	.align		4
.L_17:
        /*0060*/ 	.byte	0x04, 0x36
        /*0062*/ 	.short	(.L_19 - .L_18)
.L_18:
        /*0064*/ 	.word	0x00000008
.L_19:


//--------------------- .nv.callgraph             --------------------------
	.section	.nv.callgraph,"",@"SHT_CUDA_CALLGRAPH"
	.align	4
	.sectionentsize	8
	.align		4
        /*0000*/ 	.word	0x00000000
	.align		4
        /*0004*/ 	.word	0xffffffff
	.align		4
        /*0008*/ 	.word	0x00000000
	.align		4
        /*000c*/ 	.word	0xfffffffe
	.align		4
        /*0010*/ 	.word	0x00000000
	.align		4
        /*0014*/ 	.word	0xfffffffd
	.align		4
        /*0018*/ 	.word	0x00000000
	.align		4
        /*001c*/ 	.word	0xfffffffc


//--------------------- .text.default_function_kernel --------------------------
	.section	.text.default_function_kernel,"ax",@progbits
	.align	128
        .global         default_function_kernel
        .type           default_function_kernel,@function
        .size           default_function_kernel,(.L_x_1 - default_function_kernel)
        .other          default_function_kernel,@"STO_CUDA_ENTRY STV_DEFAULT"
default_function_kernel:
.text.default_function_kernel:
[----:B------:R-:W-:Y:S01]  /*0000*/  LDC R1, c[0x0][0x37c] ;  /* 0x0000df00ff017b82 */ /* 0x000fe20000000800 */
[----:B------:R-:W0:Y:S01]  /*0010*/  S2R R9, SR_CTAID.X ;  /* 0x0000000000097919 */ /* 0x000e220000002500 */
[----:B------:R-:W1:Y:S01]  /*0020*/  LDCU.64 UR4, c[0x0][0x358] ;  /* 0x00006b00ff0477ac */ /* 0x000e620008000a00 */
[----:B------:R-:W2:Y:S01]  /*0030*/  S2R R6, SR_TID.X ;  /* 0x0000000000067919 */ /* 0x000ea20000002100 */
[----:B0-----:R-:W-:Y:S01]  /*0040*/  IMAD.HI.U32 R0, R9, -0x77777777, RZ ;  /* 0x8888888909007827 */ /* 0x001fe200078e00ff */
[----:B--2---:R-:W-:-:S04]  /*0050*/  SHF.R.U32.HI R3, RZ, 0x4, R6 ;  /* 0x00000004ff037819 */ /* 0x004fc80000011606 */
[----:B------:R-:W-:Y:S02]  /*0060*/  SHF.R.U32.HI R0, RZ, 0x3, R0 ;  /* 0x00000003ff007819 */ /* 0x000fe40000011600 */
[----:B------:R-:W-:-:S03]  /*0070*/  LEA R6, R9, R6, 0x4 ;  /* 0x0000000609067211 */ /* 0x000fc600078e20ff */
[----:B------:R-:W-:Y:S02]  /*0080*/  IMAD R2, R0, -0xf, R9 ;  /* 0xfffffff100027824 */ /* 0x000fe400078e0209 */
[----:B------:R-:W-:-:S03]  /*0090*/  IMAD.HI.U32 R4, R6, 0x2aaaaaab, RZ ;  /* 0x2aaaaaab06047827 */ /* 0x000fc600078e00ff */
[----:B------:R-:W-:Y:S02]  /*00a0*/  SHF.L.U32 R2, R2, 0x2, RZ ;  /* 0x0000000202027819 */ /* 0x000fe400000006ff */
[----:B------:R-:W-:Y:S02]  /*00b0*/  SHF.R.U32.HI R5, RZ, 0x3, R4 ;  /* 0x00000003ff057819 */ /* 0x000fe40000011604 */
[----:B------:R-:W-:-:S03]  /*00c0*/  LOP3.LUT R2, R2, R3, RZ, 0xfc, !PT ;  /* 0x0000000302027212 */ /* 0x000fc600078efcff */
[----:B------:R-:W-:Y:S01]  /*00d0*/  IMAD R5, R5, -0x30, R6 ;  /* 0xffffffd005057824 */ /* 0x000fe200078e0206 */
[----:B------:R-:W-:Y:S02]  /*00e0*/  PRMT R7, R2, 0x9910, RZ ;  /* 0x0000991002077816 */ /* 0x000fe400000000ff */
[----:B------:R-:W0:Y:S02]  /*00f0*/  LDC.64 R2, c[0x0][0x380] ;  /* 0x0000e000ff027b82 */ /* 0x000e240000000a00 */
[----:B------:R-:W-:Y:S01]  /*0100*/  SHF.R.U32.HI R5, RZ, 0x1, R5 ;  /* 0x00000001ff057819 */ /* 0x000fe20000011605 */
[----:B------:R-:W-:-:S04]  /*0110*/  IMAD R4, R7, 0x2b, RZ ;  /* 0x0000002b07047824 */ /* 0x000fc800078e02ff */
[----:B------:R-:W-:Y:S01]  /*0120*/  IMAD R5, R0, 0xf0, R5 ;  /* 0x000000f000057824 */ /* 0x000fe200078e0205 */
[----:B------:R-:W-:-:S04]  /*0130*/  LOP3.LUT R4, R4, 0xffff, RZ, 0xc0, !PT ;  /* 0x0000ffff04047812 */ /* 0x000fc800078ec0ff */
[----:B------:R-:W-:-:S04]  /*0140*/  SHF.R.U32.HI R4, RZ, 0x8, R4 ;  /* 0x00000008ff047819 */ /* 0x000fc80000011604 */
[----:B------:R-:W-:-:S05]  /*0150*/  LOP3.LUT R4, R4, 0xffff, RZ, 0xc0, !PT ;  /* 0x0000ffff04047812 */ /* 0x000fca00078ec0ff */
[----:B------:R-:W-:-:S04]  /*0160*/  IMAD R5, R4, 0x18, R5 ;  /* 0x0000001804057824 */ /* 0x000fc800078e0205 */
[----:B0-----:R-:W-:Y:S02]  /*0170*/  IMAD.WIDE.U32 R2, R5, 0x4, R2 ;  /* 0x0000000405027825 */ /* 0x001fe400078e0002 */
[----:B------:R-:W0:Y:S04]  /*0180*/  LDC.64 R4, c[0x0][0x388] ;  /* 0x0000e200ff047b82 */ /* 0x000e280000000a00 */
[----:B-1----:R-:W2:Y:S01]  /*0190*/  LDG.E.CONSTANT R3, desc[UR4][R2.64] ;  /* 0x0000000402037981 */ /* 0x002ea2000c1e9900 */
[----:B------:R-:W-:-:S04]  /*01a0*/  IMAD R7, R9, 0x30, R6 ;  /* 0x0000003009077824 */ /* 0x000fc800078e0206 */
[----:B0-----:R-:W-:-:S05]  /*01b0*/  IMAD.WIDE.U32 R4, R7, 0x4, R4 ;  /* 0x0000000407047825 */ /* 0x001fca00078e0004 */
[----:B--2---:R-:W-:Y:S01]  /*01c0*/  STG.E desc[UR4][R4.64], R3 ;  /* 0x0000000304007986 */ /* 0x004fe2000c101904 */
[----:B------:R-:W-:Y:S05]  /*01d0*/  EXIT ;  /* 0x000000000000794d */ /* 0x000fea0003800000 */
.L_x_0:
[----:B------:R-:W-:-:S00]  /*01e0*/  BRA `(.L_x_0) ;  /* 0xfffffffc00fc7947 */ /* 0x000fc0000383ffff */
[----:B------:R-:W-:-:S00]  /*01f0*/  NOP ;  /* 0x0000000000007918 */ /* 0x000fc00000000000 */
        /* <DEDUP_REMOVED lines=8> */
.L_x_1:


//--------------------- .nv.shared.reserved.0     --------------------------
	.section	.nv.shared.reserved.0,"aw",@nobits
	.weak		__nv_reservedSMEM_offset_0_alias
	.size		__nv_reservedSMEM_offset_0_alias, 0, 64
	.other		__nv_reservedSMEM_offset_0_alias,@"STO_CUDA_RESERVED_SHARED STV_DEFAULT"
__nv_reservedSMEM_offset_0_alias:
	.zero		0
	.zero		64


//--------------------- .nv.constant0.default_function_kernel --------------------------
	.section	.nv.constant0.default_function_kernel,"a",@progbits
	.sectionflags	@""
	.align	4
.nv.constant0.default_function_kernel:
	.zero		912


//--------------------- SYMBOLS --------------------------

	.type		.nv.reservedSmem.offset0,@object
	.size		.nv.reservedSmem.offset0,0x4
